//
// Generated by NVIDIA NVVM Compiler
//
// Compiler Build ID: CL-36424714
// Cuda compilation tools, release 13.0, V13.0.88
// Based on NVVM 20.0.0
//

.version 9.0
.target sm_100
.address_size 64

	// .globl	_Z14MatrixMutiplyGPfS_S_

.visible .entry _Z14MatrixMutiplyGPfS_S_(
	.param .u64 .ptr .align 1 _Z14MatrixMutiplyGPfS_S__param_0,
	.param .u64 .ptr .align 1 _Z14MatrixMutiplyGPfS_S__param_1,
	.param .u64 .ptr .align 1 _Z14MatrixMutiplyGPfS_S__param_2
)
{
	.reg .pred 	%p<2>;
	.reg .b32 	%r<9>;
	.reg .b32 	%f<52>;
	.reg .b64 	%rd<21>;

	ld.param.u64 	%rd8, [_Z14MatrixMutiplyGPfS_S__param_0];
	ld.param.u64 	%rd9, [_Z14MatrixMutiplyGPfS_S__param_1];
	ld.param.u64 	%rd7, [_Z14MatrixMutiplyGPfS_S__param_2];
	cvta.to.global.u64 	%rd10, %rd9;
	cvta.to.global.u64 	%rd11, %rd8;
	mov.u32 	%r1, %tid.x;
	mov.u32 	%r2, %tid.y;
	mul.wide.u32 	%rd12, %r2, 4096;
	add.s64 	%rd13, %rd12, %rd11;
	add.s64 	%rd20, %rd13, 32;
	mul.wide.u32 	%rd14, %r1, 4;
	add.s64 	%rd15, %rd14, %rd10;
	add.s64 	%rd19, %rd15, 32768;
	mov.f32 	%f51, 0f00000000;
	mov.b32 	%r8, 0;
$L__BB0_1:
	ld.global.f32 	%f4, [%rd20+-32];
	ld.global.f32 	%f5, [%rd19+-32768];
	fma.rn.f32 	%f6, %f4, %f5, %f51;
	ld.global.f32 	%f7, [%rd20+-28];
	ld.global.f32 	%f8, [%rd19+-28672];
	fma.rn.f32 	%f9, %f7, %f8, %f6;
	ld.global.f32 	%f10, [%rd20+-24];
	ld.global.f32 	%f11, [%rd19+-24576];
	fma.rn.f32 	%f12, %f10, %f11, %f9;
	ld.global.f32 	%f13, [%rd20+-20];
	ld.global.f32 	%f14, [%rd19+-20480];
	fma.rn.f32 	%f15, %f13, %f14, %f12;
	ld.global.f32 	%f16, [%rd20+-16];
	ld.global.f32 	%f17, [%rd19+-16384];
	fma.rn.f32 	%f18, %f16, %f17, %f15;
	ld.global.f32 	%f19, [%rd20+-12];
	ld.global.f32 	%f20, [%rd19+-12288];
	fma.rn.f32 	%f21, %f19, %f20, %f18;
	ld.global.f32 	%f22, [%rd20+-8];
	ld.global.f32 	%f23, [%rd19+-8192];
	fma.rn.f32 	%f24, %f22, %f23, %f21;
	ld.global.f32 	%f25, [%rd20+-4];
	ld.global.f32 	%f26, [%rd19+-4096];
	fma.rn.f32 	%f27, %f25, %f26, %f24;
	ld.global.f32 	%f28, [%rd20];
	ld.global.f32 	%f29, [%rd19];
	fma.rn.f32 	%f30, %f28, %f29, %f27;
	ld.global.f32 	%f31, [%rd20+4];
	ld.global.f32 	%f32, [%rd19+4096];
	fma.rn.f32 	%f33, %f31, %f32, %f30;
	ld.global.f32 	%f34, [%rd20+8];
	ld.global.f32 	%f35, [%rd19+8192];
	fma.rn.f32 	%f36, %f34, %f35, %f33;
	ld.global.f32 	%f37, [%rd20+12];
	ld.global.f32 	%f38, [%rd19+12288];
	fma.rn.f32 	%f39, %f37, %f38, %f36;
	ld.global.f32 	%f40, [%rd20+16];
	ld.global.f32 	%f41, [%rd19+16384];
	fma.rn.f32 	%f42, %f40, %f41, %f39;
	ld.global.f32 	%f43, [%rd20+20];
	ld.global.f32 	%f44, [%rd19+20480];
	fma.rn.f32 	%f45, %f43, %f44, %f42;
	ld.global.f32 	%f46, [%rd20+24];
	ld.global.f32 	%f47, [%rd19+24576];
	fma.rn.f32 	%f48, %f46, %f47, %f45;
	ld.global.f32 	%f49, [%rd20+28];
	ld.global.f32 	%f50, [%rd19+28672];
	fma.rn.f32 	%f51, %f49, %f50, %f48;
	add.s32 	%r8, %r8, 16;
	add.s64 	%rd20, %rd20, 64;
	add.s64 	%rd19, %rd19, 65536;
	setp.ne.s32 	%p1, %r8, 1024;
	@%p1 bra 	$L__BB0_1;
	cvta.to.global.u64 	%rd16, %rd7;
	shl.b32 	%r6, %r2, 10;
	or.b32  	%r7, %r6, %r1;
	mul.wide.u32 	%rd17, %r7, 4;
	add.s64 	%rd18, %rd16, %rd17;
	st.global.f32 	[%rd18], %f51;
	ret;

}


// ===== COMPILED SASS (sm_100) =====

	.target	sm_100

	.elftype	@"ET_EXEC"


//--------------------- .note.nv.tkinfo           --------------------------
	.section	.note.nv.tkinfo,"",@"SHT_NOTE"
	.sectionflags	@"SHF_NOTE_NV_TKINFO"
	.tkinfo
        /*0018*/ 	.word	0x00000002
        /*0030*/ 	.string	""
        /*0030*/ 	.string	"ptxas"
        /*0030*/ 	.string	"Cuda compilation tools, release 13.0, V13.0.88"
        /*0030*/ 	.string	"Build cuda_13.0.r13.0/compiler.36424714_0"
        /*0030*/ 	.string	"-arch sm_100 -m 64 "



//--------------------- .note.nv.cuinfo           --------------------------
	.section	.note.nv.cuinfo,"",@"SHT_NOTE"
	.sectionflags	@"SHF_NOTE_NV_CUINFO"
        /*0018*/ 	.short	0x0002
        /*001a*/ 	.short	0x0064
        /*001c*/ 	.short	0x0082
	.zero		2


//--------------------- .nv.info                  --------------------------
	.section	.nv.info,"",@"SHT_CUDA_INFO"
	.align	4


	//----- nvinfo : EIATTR_REGCOUNT
	.align		4
        /*0000*/ 	.byte	0x04, 0x2f
        /*0002*/ 	.short	(.L_1 - .L_0)
	.align		4
.L_0:
        /*0004*/ 	.word	index@(_Z14MatrixMutiplyGPfS_S_)
        /*0008*/ 	.word	0x0000001d


	//----- nvinfo : EIATTR_FRAME_SIZE
	.align		4
.L_1:
        /*000c*/ 	.byte	0x04, 0x11
        /*000e*/ 	.short	(.L_3 - .L_2)
	.align		4
.L_2:
        /*0010*/ 	.word	index@(_Z14MatrixMutiplyGPfS_S_)
        /*0014*/ 	.word	0x00000000


	//----- nvinfo : EIATTR_MIN_STACK_SIZE
	.align		4
.L_3:
        /*0018*/ 	.byte	0x04, 0x12
        /*001a*/ 	.short	(.L_5 - .L_4)
	.align		4
.L_4:
        /*001c*/ 	.word	index@(_Z14MatrixMutiplyGPfS_S_)
        /*0020*/ 	.word	0x00000000
.L_5:


//--------------------- .nv.compat                --------------------------
	.section	.nv.compat,"",@"SHT_CUDA_COMPAT_INFO"
	.align	4
        /*0000*/ 	.byte	0x02, 0x09, 0x00, 0x00, 0x02, 0x02, 0x01, 0x00, 0x02, 0x05, 0x05, 0x00, 0x03, 0x07, 0x01, 0x01
        /*0010*/ 	.byte	0x02, 0x03, 0x00, 0x00, 0x02, 0x06, 0x01, 0x00, 0x04, 0x0b, 0x08, 0x00, 0x09, 0x00, 0x00, 0x00
        /*0020*/ 	.byte	0x00, 0x00, 0x00, 0x00


//--------------------- .nv.info._Z14MatrixMutiplyGPfS_S_ --------------------------
	.section	.nv.info._Z14MatrixMutiplyGPfS_S_,"",@"SHT_CUDA_INFO"
	.sectionflags	@""
	.align	4


	//----- nvinfo : EIATTR_CUDA_API_VERSION
	.align		4
        /*0000*/ 	.byte	0x04, 0x37
        /*0002*/ 	.short	(.L_7 - .L_6)
.L_6:
        /*0004*/ 	.word	0x00000082


	//----- nvinfo : EIATTR_KPARAM_INFO
	.align		4
.L_7:
        /*0008*/ 	.byte	0x04, 0x17
        /*000a*/ 	.short	(.L_9 - .L_8)
.L_8:
        /*000c*/ 	.word	0x00000000
        /*0010*/ 	.short	0x0002
        /*0012*/ 	.short	0x0010
        /*0014*/ 	.byte	0x00, 0xf5, 0x21, 0x00


	//----- nvinfo : EIATTR_KPARAM_INFO
	.align		4
.L_9:
        /*0018*/ 	.byte	0x04, 0x17
        /*001a*/ 	.short	(.L_11 - .L_10)
.L_10:
        /*001c*/ 	.word	0x00000000
        /*0020*/ 	.short	0x0001
        /*0022*/ 	.short	0x0008
        /*0024*/ 	.byte	0x00, 0xf5, 0x21, 0x00


	//----- nvinfo : EIATTR_KPARAM_INFO
	.align		4
.L_11:
        /*0028*/ 	.byte	0x04, 0x17
        /*002a*/ 	.short	(.L_13 - .L_12)
.L_12:
        /*002c*/ 	.word	0x00000000
        /*0030*/ 	.short	0x0000
        /*0032*/ 	.short	0x0000
        /*0034*/ 	.byte	0x00, 0xf5, 0x21, 0x00


	//----- nvinfo : EIATTR_SPARSE_MMA_MASK
	.align		4
.L_13:
        /*0038*/ 	.byte	0x03, 0x50
        /*003a*/ 	.short	0x0000


	//----- nvinfo : EIATTR_MAXREG_COUNT
	.align		4
        /*003c*/ 	.byte	0x03, 0x1b
        /*003e*/ 	.short	0x00ff


	//----- nvinfo : EIATTR_MERCURY_ISA_VERSION
	.align		4
        /*0040*/ 	.byte	0x03, 0x5f
        /*0042*/ 	.short	0x0101


	//----- nvinfo : EIATTR_VRC_CTA_INIT_COUNT
	.align		4
        /*0044*/ 	.byte	0x02, 0x4a
	.zero		1
	.zero		1


	//----- nvinfo : EIATTR_EXIT_INSTR_OFFSETS
	.align		4
        /*0048*/ 	.byte	0x04, 0x1c
        /*004a*/ 	.short	(.L_15 - .L_14)


	//   ....[0]....
.L_14:
        /*004c*/ 	.word	0x000004c0


	//----- nvinfo : EIATTR_CBANK_PARAM_SIZE
	.align		4
.L_15:
        /*0050*/ 	.byte	0x03, 0x19
        /*0052*/ 	.short	0x0018


	//----- nvinfo : EIATTR_PARAM_CBANK
	.align		4
        /*0054*/ 	.byte	0x04, 0x0a
        /*0056*/ 	.short	(.L_17 - .L_16)
	.align		4
.L_16:
        /*0058*/ 	.word	index@(.nv.constant0._Z14MatrixMutiplyGPfS_S_)
        /*005c*/ 	.short	0x0380
        /*005e*/ 	.short	0x0018


	//----- nvinfo : EIATTR_SW_WAR
	.align		4
.L_17:
        /*0060*/ 	.byte	0x04, 0x36
        /*0062*/ 	.short	(.L_19 - .L_18)
.L_18:
        /*0064*/ 	.word	0x00000008
.L_19:


//--------------------- .nv.callgraph             --------------------------
	.section	.nv.callgraph,"",@"SHT_CUDA_CALLGRAPH"
	.align	4
	.sectionentsize	8
	.align		4
        /*0000*/ 	.word	0x00000000
	.align		4
        /*0004*/ 	.word	0xffffffff
	.align		4
        /*0008*/ 	.word	0x00000000
	.align		4
        /*000c*/ 	.word	0xfffffffe
	.align		4
        /*0010*/ 	.word	0x00000000
	.align		4
        /*0014*/ 	.word	0xfffffffd
	.align		4
        /*0018*/ 	.word	0x00000000
	.align		4
        /*001c*/ 	.word	0xfffffffc


//--------------------- .text._Z14MatrixMutiplyGPfS_S_ --------------------------
	.section	.text._Z14MatrixMutiplyGPfS_S_,"ax",@progbits
	.align	128
        .global         _Z14MatrixMutiplyGPfS_S_
        .type           _Z14MatrixMutiplyGPfS_S_,@function
        .size           _Z14MatrixMutiplyGPfS_S_,(.L_x_2 - _Z14MatrixMutiplyGPfS_S_)
        .other          _Z14MatrixMutiplyGPfS_S_,@"STO_CUDA_ENTRY STV_DEFAULT"
_Z14MatrixMutiplyGPfS_S_:
.text._Z14MatrixMutiplyGPfS_S_:
[----:B------:R-:W-:Y:S01]  /*0000*/  LDC R1, c[0x0][0x37c] ;  /* 0x0000df00ff017b82 */ /* 0x000fe20000000800 */
[----:B------:R-:W0:Y:S07]  /*0010*/  S2R R0, SR_TID.Y ;  /* 0x0000000000007919 */ /* 0x000e2e0000002200 */
[----:B------:R-:W0:Y:S01]  /*0020*/  LDC.64 R2, c[0x0][0x380] ;  /* 0x0000e000ff027b82 */ /* 0x000e220000000a00 */
[----:B------:R-:W-:Y:S01]  /*0030*/  HFMA2 R11, -RZ, RZ, 0, 0 ;  /* 0x00000000ff0b7431 */ /* 0x000fe200000001ff */
[----:B------:R-:W1:Y:S01]  /*0040*/  LDCU.64 UR6, c[0x0][0x358] ;  /* 0x00006b00ff0677ac */ /* 0x000e620008000a00 */
[----:B------:R-:W2:Y:S01]  /*0050*/  S2R R6, SR_TID.X ;  /* 0x0000000000067919 */ /* 0x000ea20000002100 */
[----:B------:R-:W-:-:S04]  /*0060*/  UMOV UR4, URZ ;  /* 0x000000ff00047c82 */ /* 0x000fc80008000000 */
[----:B------:R-:W2:Y:S01]  /*0070*/  LDC.64 R4, c[0x0][0x388] ;  /* 0x0000e200ff047b82 */ /* 0x000ea20000000a00 */
[----:B0-----:R-:W-:-:S04]  /*0080*/  IMAD.WIDE.U32 R2, R0, 0x1000, R2 ;  /* 0x0000100000027825 */ /* 0x001fc800078e0002 */
[----:B--2---:R-:W-:Y:S01]  /*0090*/  IMAD.WIDE.U32 R4, R6, 0x4, R4 ;  /* 0x0000000406047825 */ /* 0x004fe200078e0004 */
[----:B------:R-:W-:Y:S02]  /*00a0*/  IADD3 R9, P0, PT, R2, 0x20, RZ ;  /* 0x0000002002097810 */ /* 0x000fe40007f1e0ff */
[----:B------:R-:W-:Y:S02]  /*00b0*/  IADD3 R2, P1, PT, R4, 0x8000, RZ ;  /* 0x0000800004027810 */ /* 0x000fe40007f3e0ff */
[----:B------:R-:W-:Y:S02]  /*00c0*/  IADD3.X R10, PT, PT, RZ, R3, RZ, P0, !PT ;  /* 0x00000003ff0a7210 */ /* 0x000fe400007fe4ff */
[----:B-1----:R-:W-:-:S09]  /*00d0*/  IADD3.X R3, PT, PT, RZ, R5, RZ, P1, !PT ;  /* 0x00000005ff037210 */ /* 0x002fd20000ffe4ff */
.L_x_0:
[----:B------:R-:W-:Y:S01]  /*00e0*/  MOV R4, R9 ;  /* 0x0000000900047202 */ /* 0x000fe20000000f00 */
[----:B------:R-:W2:Y:S01]  /*00f0*/  LDG.E R13, desc[UR6][R2.64+-0x8000] ;  /* 0xff800006020d7981 */ /* 0x000ea2000c1e1900 */
[----:B------:R-:W-:-:S03]  /*0100*/  MOV R5, R10 ;  /* 0x0000000a00057202 */ /* 0x000fc60000000f00 */
[----:B------:R-:W3:Y:S04]  /*0110*/  LDG.E R26, desc[UR6][R2.64+-0x7000] ;  /* 0xff900006021a7981 */ /* 0x000ee8000c1e1900 */
[----:B------:R-:W2:Y:S04]  /*0120*/  LDG.E R12, desc[UR6][R4.64+-0x20] ;  /* 0xffffe006040c7981 */ /* 0x000ea8000c1e1900 */
[----:B------:R-:W3:Y:S04]  /*0130*/  LDG.E R25, desc[UR6][R4.64+-0x1c] ;  /* 0xffffe40604197981 */ /* 0x000ee8000c1e1900 */
[----:B------:R-:W4:Y:S04]  /*0140*/  LDG.E R19, desc[UR6][R4.64+-0x18] ;  /* 0xffffe80604137981 */ /* 0x000f28000c1e1900 */
[----:B------:R-:W4:Y:S04]  /*0150*/  LDG.E R20, desc[UR6][R2.64+-0x6000] ;  /* 0xffa0000602147981 */ /* 0x000f28000c1e1900 */
[----:B------:R-:W5:Y:S04]  /*0160*/  LDG.E R22, desc[UR6][R4.64+-0x14] ;  /* 0xffffec0604167981 */ /* 0x000f68000c1e1900 */
        /* <DEDUP_REMOVED lines=11> */
[----:B------:R-:W5:Y:S01]  /*0220*/  LDG.E R14, desc[UR6][R2.64+0x1000] ;  /* 0x00100006020e7981 */ /* 0x000f62000c1e1900 */
[----:B--2---:R-:W-:-:S03]  /*0230*/  FFMA R12, R12, R13, R11 ;  /* 0x0000000d0c0c7223 */ /* 0x004fc6000000000b */
[----:B------:R-:W2:Y:S01]  /*0240*/  LDG.E R13, desc[UR6][R4.64+0x4] ;  /* 0x00000406040d7981 */ /* 0x000ea2000c1e1900 */
[----:B---3--:R-:W-:-:S03]  /*0250*/  FFMA R26, R25, R26, R12 ;  /* 0x0000001a191a7223 */ /* 0x008fc6000000000c */
[----:B------:R-:W3:Y:S04]  /*0260*/  LDG.E R11, desc[UR6][R4.64+0x8] ;  /* 0x00000806040b7981 */ /* 0x000ee8000c1e1900 */
[----:B------:R-:W3:Y:S01]  /*0270*/  LDG.E R12, desc[UR6][R2.64+0x2000] ;  /* 0x00200006020c7981 */ /* 0x000ee2000c1e1900 */
[----:B----4-:R-:W-:-:S03]  /*0280*/  FFMA R25, R19, R20, R26 ;  /* 0x0000001413197223 */ /* 0x010fc6000000001a */
[----:B------:R-:W4:Y:S04]  /*0290*/  LDG.E R19, desc[UR6][R4.64+0xc] ;  /* 0x00000c0604137981 */ /* 0x000f28000c1e1900 */
[----:B------:R-:W4:Y:S01]  /*02a0*/  LDG.E R20, desc[UR6][R2.64+0x3000] ;  /* 0x0030000602147981 */ /* 0x000f22000c1e1900 */
[----:B-----5:R-:W-:-:S03]  /*02b0*/  FFMA R26, R22, R21, R25 ;  /* 0x00000015161a7223 */ /* 0x020fc60000000019 */
[----:B------:R-:W5:Y:S04]  /*02c0*/  LDG.E R21, desc[UR6][R4.64+0x10] ;  /* 0x0000100604157981 */ /* 0x000f68000c1e1900 */
[----:B------:R-:W5:Y:S01]  /*02d0*/  LDG.E R22, desc[UR6][R2.64+0x4000] ;  /* 0x0040000602167981 */ /* 0x000f62000c1e1900 */
[----:B------:R-:W-:-:S03]  /*02e0*/  FFMA R26, R23, R24, R26 ;  /* 0x00000018171a7223 */ /* 0x000fc6000000001a */
[----:B------:R-:W5:Y:S04]  /*02f0*/  LDG.E R23, desc[UR6][R4.64+0x14] ;  /* 0x0000140604177981 */ /* 0x000f68000c1e1900 */
[----:B------:R-:W5:Y:S01]  /*0300*/  LDG.E R24, desc[UR6][R2.64+0x5000] ;  /* 0x0050000602187981 */ /* 0x000f62000c1e1900 */
[----:B------:R-:W-:-:S03]  /*0310*/  FFMA R26, R17, R18, R26 ;  /* 0x00000012111a7223 */ /* 0x000fc6000000001a */
[----:B------:R-:W5:Y:S04]  /*0320*/  LDG.E R18, desc[UR6][R4.64+0x18] ;  /* 0x0000180604127981 */ /* 0x000f68000c1e1900 */
[----:B------:R-:W5:Y:S01]  /*0330*/  LDG.E R17, desc[UR6][R2.64+0x6000] ;  /* 0x0060000602117981 */ /* 0x000f62000c1e1900 */
[----:B------:R-:W-:-:S03]  /*0340*/  FFMA R25, R7, R8, R26 ;  /* 0x0000000807197223 */ /* 0x000fc6000000001a */
[----:B------:R-:W5:Y:S04]  /*0350*/  LDG.E R7, desc[UR6][R4.64+0x1c] ;  /* 0x00001c0604077981 */ /* 0x000f68000c1e1900 */
[----:B------:R0:W5:Y:S01]  /*0360*/  LDG.E R8, desc[UR6][R2.64+0x7000] ;  /* 0x0070000602087981 */ /* 0x000162000c1e1900 */
[----:B------:R-:W-:-:S04]  /*0370*/  FFMA R10, R10, R9, R25 ;  /* 0x000000090a0a7223 */ /* 0x000fc80000000019 */
[----:B------:R-:W-:Y:S01]  /*0380*/  FFMA R10, R15, R16, R10 ;  /* 0x000000100f0a7223 */ /* 0x000fe2000000000a */
[----:B------:R-:W-:-:S04]  /*0390*/  UIADD3 UR4, UPT, UPT, UR4, 0x10, URZ ;  /* 0x0000001004047890 */ /* 0x000fc8000fffe0ff */
[----:B------:R-:W-:Y:S01]  /*03a0*/  UISETP.NE.AND UP0, UPT, UR4, 0x400, UPT ;  /* 0x000004000400788c */ /* 0x000fe2000bf05270 */
[----:B------:R-:W-:Y:S02]  /*03b0*/  IADD3 R9, P0, PT, R4, 0x40, RZ ;  /* 0x0000004004097810 */ /* 0x000fe40007f1e0ff */
[----:B0-----:R-:W-:-:S04]  /*03c0*/  IADD3 R2, P1, PT, R2, 0x10000, RZ ;  /* 0x0001000002027810 */ /* 0x001fc80007f3e0ff */
[----:B------:R-:W-:Y:S01]  /*03d0*/  IADD3.X R3, PT, PT, RZ, R3, RZ, P1, !PT ;  /* 0x00000003ff037210 */ /* 0x000fe20000ffe4ff */
[----:B--2---:R-:W-:-:S04]  /*03e0*/  FFMA R10, R13, R14, R10 ;  /* 0x0000000e0d0a7223 */ /* 0x004fc8000000000a */
[----:B---3--:R-:W-:-:S04]  /*03f0*/  FFMA R10, R11, R12, R10 ;  /* 0x0000000c0b0a7223 */ /* 0x008fc8000000000a */
[----:B----4-:R-:W-:-:S04]  /*0400*/  FFMA R10, R19, R20, R10 ;  /* 0x00000014130a7223 */ /* 0x010fc8000000000a */
[----:B-----5:R-:W-:-:S04]  /*0410*/  FFMA R10, R21, R22, R10 ;  /* 0x00000016150a7223 */ /* 0x020fc8000000000a */
[----:B------:R-:W-:Y:S01]  /*0420*/  FFMA R23, R23, R24, R10 ;  /* 0x0000001817177223 */ /* 0x000fe2000000000a */
[----:B------:R-:W-:-:S03]  /*0430*/  IADD3.X R10, PT, PT, RZ, R5, RZ, P0, !PT ;  /* 0x00000005ff0a7210 */ /* 0x000fc600007fe4ff */
[----:B------:R-:W-:-:S04]  /*0440*/  FFMA R18, R18, R17, R23 ;  /* 0x0000001112127223 */ /* 0x000fc80000000017 */
[----:B------:R-:W-:Y:S01]  /*0450*/  FFMA R11, R7, R8, R18 ;  /* 0x00000008070b7223 */ /* 0x000fe20000000012 */
[----:B------:R-:W-:Y:S06]  /*0460*/  BRA.U UP0, `(.L_x_0) ;  /* 0xfffffffd001c7547 */ /* 0x000fec000b83ffff */
[----:B------:R-:W0:Y:S01]  /*0470*/  LDC.64 R2, c[0x0][0x390] ;  /* 0x0000e400ff027b82 */ /* 0x000e220000000a00 */
[----:B------:R-:W-:-:S04]  /*0480*/  SHF.L.U32 R5, R0, 0xa, RZ ;  /* 0x0000000a00057819 */ /* 0x000fc800000006ff */
[----:B------:R-:W-:-:S05]  /*0490*/  LOP3.LUT R5, R5, R6, RZ, 0xfc, !PT ;  /* 0x0000000605057212 */ /* 0x000fca00078efcff */
[----:B0-----:R-:W-:-:S05]  /*04a0*/  IMAD.WIDE.U32 R2, R5, 0x4, R2 ;  /* 0x0000000405027825 */ /* 0x001fca00078e0002 */
[----:B------:R-:W-:Y:S01]  /*04b0*/  STG.E desc[UR6][R2.64], R11 ;  /* 0x0000000b02007986 */ /* 0x000fe2000c101906 */
[----:B------:R-:W-:Y:S05]  /*04c0*/  EXIT ;  /* 0x000000000000794d */ /* 0x000fea0003800000 */
.L_x_1:
[----:B------:R-:W-:-:S00]  /*04d0*/  BRA `(.L_x_1) ;  /* 0xfffffffc00fc7947 */ /* 0x000fc0000383ffff */
[----:B------:R-:W-:-:S00]  /*04e0*/  NOP ;  /* 0x0000000000007918 */ /* 0x000fc00000000000 */
        /* <DEDUP_REMOVED lines=9> */
.L_x_2:


//--------------------- .nv.shared.reserved.0     --------------------------
	.section	.nv.shared.reserved.0,"aw",@nobits
	.weak		__nv_reservedSMEM_offset_0_alias
	.size		__nv_reservedSMEM_offset_0_alias, 0, 64
	.other		__nv_reservedSMEM_offset_0_alias,@"STO_CUDA_RESERVED_SHARED STV_DEFAULT"
__nv_reservedSMEM_offset_0_alias:
	.zero		0
	.zero		64


//--------------------- .nv.constant0._Z14MatrixMutiplyGPfS_S_ --------------------------
	.section	.nv.constant0._Z14MatrixMutiplyGPfS_S_,"a",@progbits
	.sectionflags	@""
	.align	4
.nv.constant0._Z14MatrixMutiplyGPfS_S_:
	.zero		920


//--------------------- SYMBOLS --------------------------

	.type		.nv.reservedSmem.offset0,@object
	.size		.nv.reservedSmem.offset0,0x4
